	.headerflags	@"EF_CUDA_TEXMODE_UNIFIED EF_CUDA_64BIT_ADDRESS EF_CUDA_ACCELERATORS EF_CUDA_SM90 EF_CUDA_VIRTUAL_SM(EF_CUDA_SM90)"
	.elftype	@"ET_EXEC"


//--------------------- .nv.info                  --------------------------
	.section	.nv.info,"",@"SHT_CUDA_INFO"
	.align	4


	//----- nvinfo : EIATTR_REGCOUNT
	.align		4
        /*0000*/ 	.byte	0x04, 0x2f
        /*0002*/ 	.short	(.L_1 - .L_0)
	.align		4
.L_0:
        /*0004*/ 	.word	index@(triton_poi_fused_max_pool2d_with_indices_4)
        /*0008*/ 	.word	0x0000004e


	//----- nvinfo : EIATTR_MIN_STACK_SIZE
	.align		4
.L_1:
        /*000c*/ 	.byte	0x04, 0x12
        /*000e*/ 	.short	(.L_3 - .L_2)
	.align		4
.L_2:
        /*0010*/ 	.word	index@(triton_poi_fused_max_pool2d_with_indices_4)
        /*0014*/ 	.word	0x00000000


	//----- nvinfo : EIATTR_FRAME_SIZE
	.align		4
.L_3:
        /*0018*/ 	.byte	0x04, 0x11
        /*001a*/ 	.short	(.L_5 - .L_4)
	.align		4
.L_4:
        /*001c*/ 	.word	index@(triton_poi_fused_max_pool2d_with_indices_4)
        /*0020*/ 	.word	0x00000000


	//----- nvinfo : EIATTR_MIN_STACK_SIZE
	.align		4
.L_5:
        /*0024*/ 	.byte	0x04, 0x12
        /*0026*/ 	.short	(.L_7 - .L_6)
	.align		4
.L_6:
        /*0028*/ 	.word	index@(triton_poi_fused_max_pool2d_with_indices_4)
        /*002c*/ 	.word	0x00000000
.L_7:


//--------------------- .nv.info.triton_poi_fused_max_pool2d_with_indices_4 --------------------------
	.section	.nv.info.triton_poi_fused_max_pool2d_with_indices_4,"",@"SHT_CUDA_INFO"
	.sectionflags	@""
	.align	4


	//----- nvinfo : EIATTR_CUDA_API_VERSION
	.align		4
        /*0000*/ 	.byte	0x04, 0x37
        /*0002*/ 	.short	(.L_9 - .L_8)
.L_8:
        /*0004*/ 	.word	0x0000007c


	//----- nvinfo : EIATTR_KPARAM_INFO
	.align		4
.L_9:
        /*0008*/ 	.byte	0x04, 0x17
        /*000a*/ 	.short	(.L_11 - .L_10)
.L_10:
        /*000c*/ 	.word	0x00000000
        /*0010*/ 	.short	0x0004
        /*0012*/ 	.short	0x001c
        /*0014*/ 	.byte	0x00, 0xf0, 0x11, 0x00


	//----- nvinfo : EIATTR_KPARAM_INFO
	.align		4
.L_11:
        /*0018*/ 	.byte	0x04, 0x17
        /*001a*/ 	.short	(.L_13 - .L_12)
.L_12:
        /*001c*/ 	.word	0x00000000
        /*0020*/ 	.short	0x0003
        /*0022*/ 	.short	0x0018
        /*0024*/ 	.byte	0x00, 0xf0, 0x11, 0x00


	//----- nvinfo : EIATTR_KPARAM_INFO
	.align		4
.L_13:
        /*0028*/ 	.byte	0x04, 0x17
        /*002a*/ 	.short	(.L_15 - .L_14)
.L_14:
        /*002c*/ 	.word	0x00000000
        /*0030*/ 	.short	0x0002
        /*0032*/ 	.short	0x0010
        /*0034*/ 	.byte	0x00, 0xf4, 0x21, 0x00


	//----- nvinfo : EIATTR_KPARAM_INFO
	.align		4
.L_15:
        /*0038*/ 	.byte	0x04, 0x17
        /*003a*/ 	.short	(.L_17 - .L_16)
.L_16:
        /*003c*/ 	.word	0x00000000
        /*0040*/ 	.short	0x0001
        /*0042*/ 	.short	0x0008
        /*0044*/ 	.byte	0x00, 0xf4, 0x21, 0x00


	//----- nvinfo : EIATTR_KPARAM_INFO
	.align		4
.L_17:
        /*0048*/ 	.byte	0x04, 0x17
        /*004a*/ 	.short	(.L_19 - .L_18)
.L_18:
        /*004c*/ 	.word	0x00000000
        /*0050*/ 	.short	0x0000
        /*0052*/ 	.short	0x0000
        /*0054*/ 	.byte	0x00, 0xf4, 0x21, 0x00


	//----- nvinfo : EIATTR_SPARSE_MMA_MASK
	.align		4
.L_19:
        /*0058*/ 	.byte	0x03, 0x50
        /*005a*/ 	.short	0x0000


	//----- nvinfo : EIATTR_MAXREG_COUNT
	.align		4
        /*005c*/ 	.byte	0x03, 0x1b
        /*005e*/ 	.short	0x00ff


	//----- nvinfo : EIATTR_EXIT_INSTR_OFFSETS
	.align		4
        /*0060*/ 	.byte	0x04, 0x1c
        /*0062*/ 	.short	(.L_21 - .L_20)


	//   ....[0]....
.L_20:
        /*0064*/ 	.word	0x00002500


	//   ....[1]....
        /*0068*/ 	.word	0x00002520


	//----- nvinfo : EIATTR_REQNTID
	.align		4
.L_21:
        /*006c*/ 	.byte	0x04, 0x10
        /*006e*/ 	.short	(.L_23 - .L_22)
.L_22:
        /*0070*/ 	.word	0x00000100
        /*0074*/ 	.word	0x00000001
        /*0078*/ 	.word	0x00000001


	//----- nvinfo : EIATTR_CBANK_PARAM_SIZE
	.align		4
.L_23:
        /*007c*/ 	.byte	0x03, 0x19
        /*007e*/ 	.short	0x0020


	//----- nvinfo : EIATTR_PARAM_CBANK
	.align		4
        /*0080*/ 	.byte	0x04, 0x0a
        /*0082*/ 	.short	(.L_25 - .L_24)
	.align		4
.L_24:
        /*0084*/ 	.word	index@(.nv.constant0.triton_poi_fused_max_pool2d_with_indices_4)
        /*0088*/ 	.short	0x0210
        /*008a*/ 	.short	0x0020


	//----- nvinfo : EIATTR_SW_WAR
	.align		4
.L_25:
        /*008c*/ 	.byte	0x04, 0x36
        /*008e*/ 	.short	(.L_27 - .L_26)
.L_26:
        /*0090*/ 	.word	0x00000008
.L_27:


//--------------------- .nv.callgraph             --------------------------
	.section	.nv.callgraph,"",@"SHT_CUDA_CALLGRAPH"
	.align	4
	.sectionentsize	8
	.align		4
        /*0000*/ 	.word	0x00000000
	.align		4
        /*0004*/ 	.word	0xffffffff
	.align		4
        /*0008*/ 	.word	0x00000000
	.align		4
        /*000c*/ 	.word	0xfffffffe
	.align		4
        /*0010*/ 	.word	0x00000000
	.align		4
        /*0014*/ 	.word	0xfffffffd
	.align		4
        /*0018*/ 	.word	0x00000000
	.align		4
        /*001c*/ 	.word	0xfffffffc


//--------------------- .text.triton_poi_fused_max_pool2d_with_indices_4 --------------------------
	.section	.text.triton_poi_fused_max_pool2d_with_indices_4,"ax",@progbits
	.sectionflags	@"SHF_BARRIERS=1"
	.align	128
        .global         triton_poi_fused_max_pool2d_with_indices_4
        .type           triton_poi_fused_max_pool2d_with_indices_4,@function
        .size           triton_poi_fused_max_pool2d_with_indices_4,(.L_x_1 - triton_poi_fused_max_pool2d_with_indices_4)
        .other          triton_poi_fused_max_pool2d_with_indices_4,@"STO_CUDA_ENTRY STV_DEFAULT"
triton_poi_fused_max_pool2d_with_indices_4:
.text.triton_poi_fused_max_pool2d_with_indices_4:
[----:B------:R-:W0:Y:S02]  /*0000*/  LDC R1, c[0x0][0x28] ;  /* 0x00000a00ff017b82 */ /* 0x000e240000000800 */
[----:B------:R-:W1:Y:S01]  /*0010*/  S2R R11, SR_TID.X ;  /* 0x00000000000b7919 */ /* 0x000e620000002100 */
[----:B------:R-:W2:Y:S01]  /*0020*/  LDC.64 R36, c[0x0][0x210] ;  /* 0x00008400ff247b82 */ /* 0x000ea20000000a00 */
[----:B------:R-:W-:Y:S02]  /*0030*/  CS2R R20, SRZ ;  /* 0x0000000000147805 */ /* 0x000fe4000001ff00 */
[----:B------:R-:W-:Y:S01]  /*0040*/  CS2R R22, SRZ ;  /* 0x0000000000167805 */ /* 0x000fe2000001ff00 */
[----:B------:R-:W3:Y:S01]  /*0050*/  S2R R6, SR_CTAID.Y ;  /* 0x0000000000067919 */ /* 0x000ee20000002600 */
[----:B------:R-:W-:Y:S02]  /*0060*/  CS2R R16, SRZ ;  /* 0x0000000000107805 */ /* 0x000fe4000001ff00 */
[----:B------:R-:W-:Y:S01]  /*0070*/  CS2R R18, SRZ ;  /* 0x0000000000127805 */ /* 0x000fe2000001ff00 */
[----:B------:R-:W-:Y:S01]  /*0080*/  ULDC.64 UR6, c[0x0][0x208] ;  /* 0x0000820000067ab9 */ /* 0x000fe20000000a00 */
[----:B------:R-:W4:Y:S01]  /*0090*/  S2R R4, SR_CTAID.X ;  /* 0x0000000000047919 */ /* 0x000f220000002500 */
[----:B-1----:R-:W-:Y:S01]  /*00a0*/  SHF.R.U32.HI R0, RZ, 0x2, R11 ;  /* 0x00000002ff007819 */ /* 0x002fe2000001160b */
[----:B------:R-:W-:-:S02]  /*00b0*/  IMAD.SHL.U32 R3, R11, 0x10, RZ ;  /* 0x000000100b037824 */ /* 0x000fc400078e00ff */
[----:B---3--:R-:W-:Y:S01]  /*00c0*/  IMAD.SHL.U32 R7, R6, 0x40, RZ ;  /* 0x0000004006077824 */ /* 0x008fe200078e00ff */
[----:B------:R-:W-:Y:S01]  /*00d0*/  SGXT.U32 R0, R0, 0x6 ;  /* 0x000000060000781a */ /* 0x000fe20000000000 */
[----:B----4-:R-:W-:-:S03]  /*00e0*/  IMAD.SHL.U32 R4, R4, 0x40, RZ ;  /* 0x0000004004047824 */ /* 0x010fc600078e00ff */
[----:B------:R-:W-:-:S04]  /*00f0*/  LOP3.LUT R5, R7, R0, RZ, 0xfc, !PT ;  /* 0x0000000007057212 */ /* 0x000fc800078efcff */
[----:B------:R-:W-:-:S04]  /*0100*/  SHF.R.S32.HI R0, RZ, 0x1f, R5 ;  /* 0x0000001fff007819 */ /* 0x000fc80000011405 */
[----:B------:R-:W-:-:S04]  /*0110*/  LEA.HI R0, R0, R5, RZ, 0x4 ;  /* 0x0000000500007211 */ /* 0x000fc800078f20ff */
[C---:B------:R-:W-:Y:S01]  /*0120*/  LOP3.LUT R2, R0.reuse, 0xfffff0, RZ, 0xc0, !PT ;  /* 0x00fffff000027812 */ /* 0x040fe200078ec0ff */
[----:B------:R-:W-:-:S04]  /*0130*/  IMAD.SHL.U32 R0, R0, 0x200, RZ ;  /* 0x0000020000007824 */ /* 0x000fc800078e00ff */
[----:B------:R-:W-:Y:S01]  /*0140*/  IMAD.IADD R2, R5, 0x1, -R2 ;  /* 0x0000000105027824 */ /* 0x000fe200078e0a02 */
[----:B------:R-:W-:Y:S02]  /*0150*/  LOP3.LUT R9, R0, 0xffffe000, RZ, 0xc0, !PT ;  /* 0xffffe00000097812 */ /* 0x000fe400078ec0ff */
[----:B------:R-:W-:-:S03]  /*0160*/  LOP3.LUT R0, R4, 0x30, R3, 0xf8, !PT ;  /* 0x0000003004007812 */ /* 0x000fc600078ef803 */
[----:B------:R-:W-:Y:S01]  /*0170*/  IMAD R54, R2, 0x100, R9 ;  /* 0x0000010002367824 */ /* 0x000fe200078e0209 */
[----:B------:R-:W-:-:S03]  /*0180*/  ISETP.GE.AND P0, PT, R0, 0x80, PT ;  /* 0x000000800000780c */ /* 0x000fc60003f06270 */
[----:B------:R-:W-:Y:S02]  /*0190*/  VIADD R30, R54, 0x80 ;  /* 0x00000080361e7836 */ /* 0x000fe40000000000 */
[C---:B------:R-:W-:Y:S02]  /*01a0*/  IMAD.IADD R3, R0.reuse, 0x1, R54 ;  /* 0x0000000100037824 */ /* 0x040fe400078e0236 */
[----:B------:R-:W-:Y:S02]  /*01b0*/  IMAD.IADD R9, R0, 0x1, R30 ;  /* 0x0000000100097824 */ /* 0x000fe400078e021e */
[----:B--2---:R-:W-:-:S04]  /*01c0*/  IMAD.WIDE R2, R3, 0x4, R36 ;  /* 0x0000000403027825 */ /* 0x004fc800078e0224 */
[----:B------:R-:W-:Y:S01]  /*01d0*/  IMAD.WIDE R8, R9, 0x4, R36 ;  /* 0x0000000409087825 */ /* 0x000fe200078e0224 */
[----:B------:R-:W2:Y:S04]  /*01e0*/  @!P0 LDG.E.EL.128 R20, desc[UR6][R2.64] ;  /* 0x0000000602148981 */ /* 0x000ea8000c2e1d00 */
[----:B------:R-:W2:Y:S01]  /*01f0*/  @!P0 LDG.E.EL.128 R16, desc[UR6][R8.64] ;  /* 0x0000000608108981 */ /* 0x000ea2000c2e1d00 */
[----:B------:R-:W-:Y:S01]  /*0200*/  VIADD R58, R54, 0x1000 ;  /* 0x00001000363a7836 */ /* 0x000fe20000000000 */
[----:B------:R-:W-:Y:S02]  /*0210*/  CS2R R32, SRZ ;  /* 0x0000000000207805 */ /* 0x000fe4000001ff00 */
[----:B------:R-:W-:Y:S01]  /*0220*/  CS2R R34, SRZ ;  /* 0x0000000000227805 */ /* 0x000fe2000001ff00 */
[----:B------:R-:W-:-:S04]  /*0230*/  IMAD.IADD R13, R0, 0x1, R58 ;  /* 0x00000001000d7824 */ /* 0x000fc800078e023a */
[----:B------:R-:W-:-:S05]  /*0240*/  IMAD.WIDE R12, R13, 0x4, R36 ;  /* 0x000000040d0c7825 */ /* 0x000fca00078e0224 */
[----:B------:R1:W3:Y:S01]  /*0250*/  @!P0 LDG.E.EL.128 R32, desc[UR6][R12.64] ;  /* 0x000000060c208981 */ /* 0x0002e2000c2e1d00 */
[----:B------:R-:W-:-:S05]  /*0260*/  LOP3.LUT R47, R0, 0x4, RZ, 0xfc, !PT ;  /* 0x00000004002f7812 */ /* 0x000fca00078efcff */
[C---:B------:R-:W-:Y:S02]  /*0270*/  IMAD.IADD R25, R47.reuse, 0x1, R30 ;  /* 0x000000012f197824 */ /* 0x040fe400078e021e */
[----:B-1----:R-:W-:Y:S02]  /*0280*/  IMAD.IADD R13, R47, 0x1, R54 ;  /* 0x000000012f0d7824 */ /* 0x002fe400078e0236 */
[----:B------:R-:W-:-:S04]  /*0290*/  IMAD.WIDE R24, R25, 0x4, R36 ;  /* 0x0000000419187825 */ /* 0x000fc800078e0224 */
[----:B------:R-:W-:Y:S01]  /*02a0*/  IMAD.WIDE R12, R13, 0x4, R36 ;  /* 0x000000040d0c7825 */ /* 0x000fe200078e0224 */
[----:B--2---:R-:W-:Y:S02]  /*02b0*/  FSETP.GT.AND P6, PT, R16, R20, PT ;  /* 0x000000141000720b */ /* 0x004fe40003fc4000 */
[----:B------:R-:W-:Y:S02]  /*02c0*/  FSETP.GT.AND P5, PT, R18, R22, PT ;  /* 0x000000161200720b */ /* 0x000fe40003fa4000 */
[----:B------:R-:W-:Y:S02]  /*02d0*/  FSETP.GT.AND P3, PT, R19, R23, PT ;  /* 0x000000171300720b */ /* 0x000fe40003f64000 */
[----:B------:R-:W-:Y:S02]  /*02e0*/  FSETP.NAN.AND P1, PT, R16, R16, PT ;  /* 0x000000101000720b */ /* 0x000fe40003f28000 */
[----:B------:R-:W-:Y:S02]  /*02f0*/  FSETP.GT.AND P4, PT, R17, R21, PT ;  /* 0x000000151100720b */ /* 0x000fe40003f84000 */
[----:B------:R-:W-:-:S02]  /*0300*/  FSETP.NAN.AND P2, PT, R19, R19, PT ;  /* 0x000000131300720b */ /* 0x000fc40003f48000 */
[----:B------:R-:W-:Y:S02]  /*0310*/  P2R R15, PR, RZ, 0x8 ;  /* 0x00000008ff0f7803 */ /* 0x000fe40000000000 */
[----:B------:R-:W-:Y:S02]  /*0320*/  @!P6 SEL R16, R16, R20, P1 ;  /* 0x000000141010e207 */ /* 0x000fe40000800000 */
[C---:B------:R-:W-:Y:S02]  /*0330*/  FSETP.NAN.AND P1, PT, R18.reuse, R18, PT ;  /* 0x000000121200720b */ /* 0x040fe40003f28000 */
[----:B------:R-:W-:Y:S02]  /*0340*/  @!P3 SEL R19, R19, R23, P2 ;  /* 0x000000171313b207 */ /* 0x000fe40001000000 */
[----:B------:R-:W-:Y:S02]  /*0350*/  @!P5 SEL R18, R18, R22, P1 ;  /* 0x000000161212d207 */ /* 0x000fe40000800000 */
[----:B------:R-:W-:-:S02]  /*0360*/  CS2R R22, SRZ ;  /* 0x0000000000167805 */ /* 0x000fc4000001ff00 */
[C---:B------:R-:W-:Y:S02]  /*0370*/  FSETP.NAN.AND P1, PT, R17.reuse, R17, PT ;  /* 0x000000111100720b */ /* 0x040fe40003f28000 */
[-C--:B---3--:R-:W-:Y:S02]  /*0380*/  FSETP.GEU.AND P3, PT, R16, R32.reuse, PT ;  /* 0x000000201000720b */ /* 0x088fe40003f6e000 */
[----:B------:R-:W-:Y:S02]  /*0390*/  @!P4 SEL R17, R17, R21, P1 ;  /* 0x000000151111c207 */ /* 0x000fe40000800000 */
[----:B------:R-:W-:Y:S02]  /*03a0*/  CS2R R20, SRZ ;  /* 0x0000000000147805 */ /* 0x000fe4000001ff00 */
[----:B------:R-:W-:Y:S02]  /*03b0*/  FSETP.NAN.AND P1, PT, R32, R32, PT ;  /* 0x000000202000720b */ /* 0x000fe40003f28000 */
[----:B------:R-:W-:-:S02]  /*03c0*/  FSETP.GEU.AND P2, PT, R17, R33, PT ;  /* 0x000000211100720b */ /* 0x000fc40003f4e000 */
[C---:B------:R-:W-:Y:S01]  /*03d0*/  LOP3.LUT R55, R0.reuse, 0x8, RZ, 0xfc, !PT ;  /* 0x0000000800377812 */ /* 0x040fe200078efcff */
[----:B------:R1:W2:Y:S01]  /*03e0*/  @!P0 LDG.E.EL.128 R20, desc[UR6][R24.64] ;  /* 0x0000000618148981 */ /* 0x0002a2000c2e1d00 */
[----:B------:R-:W-:Y:S02]  /*03f0*/  P2R R3, PR, RZ, 0x4 ;  /* 0x00000004ff037803 */ /* 0x000fe40000000000 */
[----:B------:R-:W-:Y:S02]  /*0400*/  CS2R R26, SRZ ;  /* 0x00000000001a7805 */ /* 0x000fe4000001ff00 */
[----:B------:R-:W-:Y:S02]  /*0410*/  LOP3.LUT R61, R0, 0xc, RZ, 0xfc, !PT ;  /* 0x0000000c003d7812 */ /* 0x000fe400078efcff */
[----:B------:R-:W-:Y:S02]  /*0420*/  @P3 SEL R32, R32, R16, P1 ;  /* 0x0000001020203207 */ /* 0x000fe40000800000 */
[----:B------:R-:W-:-:S02]  /*0430*/  FSETP.NAN.AND P1, PT, R33, R33, PT ;  /* 0x000000212100720b */ /* 0x000fc40003f28000 */
[----:B------:R-:W-:Y:S02]  /*0440*/  P2R R38, PR, RZ, 0x10 ;  /* 0x00000010ff267803 */ /* 0x000fe40000000000 */
[----:B------:R-:W-:Y:S02]  /*0450*/  @P2 SEL R33, R33, R17, P1 ;  /* 0x0000001121212207 */ /* 0x000fe40000800000 */
[----:B------:R-:W-:Y:S02]  /*0460*/  CS2R R16, SRZ ;  /* 0x0000000000107805 */ /* 0x000fe4000001ff00 */
[-C--:B------:R-:W-:Y:S02]  /*0470*/  FSETP.GEU.AND P2, PT, R18, R34.reuse, PT ;  /* 0x000000221200720b */ /* 0x080fe40003f4e000 */
[----:B------:R-:W-:Y:S02]  /*0480*/  FSETP.NAN.AND P1, PT, R34, R34, PT ;  /* 0x000000222200720b */ /* 0x000fe40003f28000 */
[----:B------:R-:W-:-:S02]  /*0490*/  P2R R9, PR, RZ, 0x4 ;  /* 0x00000004ff097803 */ /* 0x000fc40000000000 */
[----:B------:R-:W-:Y:S01]  /*04a0*/  P2R R2, PR, RZ, 0x8 ;  /* 0x00000008ff027803 */ /* 0x000fe20000000000 */
[----:B------:R-:W-:Y:S01]  /*04b0*/  VIADD R68, R54, 0x1080 ;  /* 0x0000108036447836 */ /* 0x000fe20000000000 */
[----:B------:R-:W-:Y:S02]  /*04c0*/  P2R R40, PR, RZ, 0x20 ;  /* 0x00000020ff287803 */ /* 0x000fe40000000000 */
[----:B------:R-:W-:-:S03]  /*04d0*/  P2R R39, PR, RZ, 0x40 ;  /* 0x00000040ff277803 */ /* 0x000fc60000000000 */
[----:B------:R-:W-:Y:S02]  /*04e0*/  @P2 SEL R34, R34, R18, P1 ;  /* 0x0000001222222207 */ /* 0x000fe40000800000 */
[-C--:B------:R-:W-:Y:S02]  /*04f0*/  FSETP.GEU.AND P2, PT, R19, R35.reuse, PT ;  /* 0x000000231300720b */ /* 0x080fe40003f4e000 */
[----:B------:R-:W-:Y:S02]  /*0500*/  FSETP.NAN.AND P1, PT, R35, R35, PT ;  /* 0x000000232300720b */ /* 0x000fe40003f28000 */
[----:B------:R-:W-:-:S09]  /*0510*/  P2R R10, PR, RZ, 0x4 ;  /* 0x00000004ff0a7803 */ /* 0x000fd20000000000 */
[----:B------:R-:W-:Y:S02]  /*0520*/  @P2 SEL R35, R35, R19, P1 ;  /* 0x0000001323232207 */ /* 0x000fe40000800000 */
[----:B------:R-:W-:-:S06]  /*0530*/  CS2R R18, SRZ ;  /* 0x0000000000127805 */ /* 0x000fcc000001ff00 */
[----:B------:R-:W3:Y:S01]  /*0540*/  @!P0 LDG.E.EL.128 R16, desc[UR6][R12.64] ;  /* 0x000000060c108981 */ /* 0x000ee2000c2e1d00 */
[----:B-1----:R-:W-:-:S04]  /*0550*/  IMAD.IADD R25, R47, 0x1, R58 ;  /* 0x000000012f197824 */ /* 0x002fc800078e023a */
[----:B------:R-:W-:Y:S01]  /*0560*/  IMAD.WIDE R24, R25, 0x4, R36 ;  /* 0x0000000419187825 */ /* 0x000fe200078e0224 */
[C---:B--2---:R-:W-:Y:S02]  /*0570*/  FSETP.NAN.AND P1, PT, R23.reuse, R23, PT ;  /* 0x000000171700720b */ /* 0x044fe40003f28000 */
[----:B---3--:R-:W-:-:S04]  /*0580*/  FSETP.GT.AND P2, PT, R23, R19, PT ;  /* 0x000000131700720b */ /* 0x008fc80003f44000 */
[----:B------:R-:W-:-:S09]  /*0590*/  P2R R8, PR, RZ, 0x4 ;  /* 0x00000004ff087803 */ /* 0x000fd20000000000 */
[----:B------:R-:W-:Y:S02]  /*05a0*/  @!P2 SEL R23, R23, R19, P1 ;  /* 0x000000131717a207 */ /* 0x000fe40000800000 */
[C---:B------:R-:W-:Y:S02]  /*05b0*/  FSETP.GT.AND P2, PT, R22.reuse, R18, PT ;  /* 0x000000121600720b */ /* 0x040fe40003f44000 */
[----:B------:R-:W-:Y:S02]  /*05c0*/  FSETP.NAN.AND P1, PT, R22, R22, PT ;  /* 0x000000161600720b */ /* 0x000fe40003f28000 */
        /* <DEDUP_REMOVED lines=8> */
[----:B------:R-:W-:-:S09]  /*0650*/  CS2R R18, SRZ ;  /* 0x0000000000127805 */ /* 0x000fd2000001ff00 */
[----:B------:R-:W-:Y:S02]  /*0660*/  @!P2 SEL R20, R20, R16, P1 ;  /* 0x000000101414a207 */ /* 0x000fe40000800000 */
[----:B------:R-:W-:-:S06]  /*0670*/  CS2R R16, SRZ ;  /* 0x0000000000107805 */ /* 0x000fcc000001ff00 */
[----:B------:R1:W2:Y:S01]  /*0680*/  @!P0 LDG.E.EL.128 R16, desc[UR6][R24.64] ;  /* 0x0000000618108981 */ /* 0x0002a2000c2e1d00 */
[----:B------:R-:W-:Y:S01]  /*0690*/  P2R R14, PR, RZ, 0x4 ;  /* 0x00000004ff0e7803 */ /* 0x000fe20000000000 */
[C---:B------:R-:W-:Y:S02]  /*06a0*/  IMAD.IADD R29, R55.reuse, 0x1, R54 ;  /* 0x00000001371d7824 */ /* 0x040fe400078e0236 */
[----:B------:R-:W-:Y:S02]  /*06b0*/  IMAD.IADD R49, R55, 0x1, R30 ;  /* 0x0000000137317824 */ /* 0x000fe400078e021e */
[----:B------:R-:W-:Y:S01]  /*06c0*/  IMAD.WIDE R28, R29, 0x4, R36 ;  /* 0x000000041d1c7825 */ /* 0x000fe200078e0224 */
[----:B-1----:R-:W-:-:S03]  /*06d0*/  CS2R R24, SRZ ;  /* 0x0000000000187805 */ /* 0x002fc6000001ff00 */
[----:B------:R-:W-:-:S05]  /*06e0*/  IMAD.WIDE R48, R49, 0x4, R36 ;  /* 0x0000000431307825 */ /* 0x000fca00078e0224 */
[----:B------:R-:W3:Y:S01]  /*06f0*/  @!P0 LDG.E.EL.128 R24, desc[UR6][R48.64] ;  /* 0x0000000630188981 */ /* 0x000ee2000c2e1d00 */
[-C--:B--2---:R-:W-:Y:S02]  /*0700*/  FSETP.GEU.AND P2, PT, R20, R16.reuse, PT ;  /* 0x000000101400720b */ /* 0x084fe40003f4e000 */
[----:B------:R-:W-:Y:S02]  /*0710*/  FSETP.NAN.AND P1, PT, R16, R16, PT ;  /* 0x000000101000720b */ /* 0x000fe40003f28000 */
[----:B------:R-:W-:-:S09]  /*0720*/  P2R R41, PR, RZ, 0x4 ;  /* 0x00000004ff297803 */ /* 0x000fd20000000000 */
[----:B------:R-:W-:Y:S02]  /*0730*/  @P2 SEL R16, R16, R20, P1 ;  /* 0x0000001410102207 */ /* 0x000fe40000800000 */
[-C--:B------:R-:W-:Y:S02]  /*0740*/  FSETP.GEU.AND P2, PT, R21, R17.reuse, PT ;  /* 0x000000111500720b */ /* 0x080fe40003f4e000 */
        /* <DEDUP_REMOVED lines=9> */
[----:B------:R-:W-:-:S09]  /*07e0*/  CS2R R20, SRZ ;  /* 0x0000000000147805 */ /* 0x000fd2000001ff00 */
[----:B------:R-:W-:Y:S02]  /*07f0*/  @P2 SEL R19, R19, R23, P1 ;  /* 0x0000001713132207 */ /* 0x000fe40000800000 */
[----:B------:R-:W-:-:S06]  /*0800*/  CS2R R22, SRZ ;  /* 0x0000000000167805 */ /* 0x000fcc000001ff00 */
[----:B------:R1:W2:Y:S01]  /*0810*/  @!P0 LDG.E.EL.128 R20, desc[UR6][R28.64] ;  /* 0x000000061c148981 */ /* 0x0002a2000c2e1d00 */
[----:B------:R-:W-:Y:S02]  /*0820*/  P2R R44, PR, RZ, 0x4 ;  /* 0x00000004ff2c7803 */ /* 0x000fe40000000000 */
[----:B---3--:R-:W-:Y:S01]  /*0830*/  FSETP.NAN.AND P1, PT, R27, R27, PT ;  /* 0x0000001b1b00720b */ /* 0x008fe20003f28000 */
[----:B-1----:R-:W-:-:S04]  /*0840*/  IMAD.IADD R29, R55, 0x1, R58 ;  /* 0x00000001371d7824 */ /* 0x002fc800078e023a */
[----:B------:R-:W-:Y:S01]  /*0850*/  IMAD.WIDE R28, R29, 0x4, R36 ;  /* 0x000000041d1c7825 */ /* 0x000fe200078e0224 */
[----:B--2---:R-:W-:-:S04]  /*0860*/  FSETP.GT.AND P2, PT, R27, R23, PT ;  /* 0x000000171b00720b */ /* 0x004fc80003f44000 */
        /* <DEDUP_REMOVED lines=18> */
[----:B------:R-:W-:Y:S01]  /*0990*/  IMAD.IADD R57, R61, 0x1, R30 ;  /* 0x000000013d397824 */ /* 0x000fe200078e021e */
[----:B------:R-:W-:Y:S01]  /*09a0*/  CS2R R30, SRZ ;  /* 0x00000000001e7805 */ /* 0x000fe2000001ff00 */
        /* <DEDUP_REMOVED lines=42> */
[----:B------:R-:W2:Y:S01]  /*0c50*/  @!P0 LDG.E.EL.128 R24, desc[UR6][R62.64] ;  /* 0x000000063e188981 */ /* 0x000ea2000c2e1d00 */
[----:B------:R-:W-:Y:S01]  /*0c60*/  P2R R60, PR, RZ, 0x4 ;  /* 0x00000004ff3c7803 */ /* 0x000fe20000000000 */
[----:B------:R-:W-:-:S04]  /*0c70*/  IMAD.IADD R67, R0, 0x1, R68 ;  /* 0x0000000100437824 */ /* 0x000fc800078e0244 */
[----:B------:R-:W-:Y:S01]  /*0c80*/  IMAD.WIDE R66, R67, 0x4, R36 ;  /* 0x0000000443427825 */ /* 0x000fe200078e0224 */
[-C--:B--2---:R-:W-:Y:S02]  /*0c90*/  FSETP.GEU.AND P2, PT, R28, R24.reuse, PT ;  /* 0x000000181c00720b */ /* 0x084fe40003f4e000 */
[----:B------:R-:W-:-:S11]  /*0ca0*/  FSETP.NAN.AND P1, PT, R24, R24, PT ;  /* 0x000000181800720b */ /* 0x000fd60003f28000 */
[----:B------:R-:W-:Y:S02]  /*0cb0*/  @P2 SEL R24, R24, R28, P1 ;  /* 0x0000001c18182207 */ /* 0x000fe40000800000 */
[-C--:B------:R-:W-:Y:S02]  /*0cc0*/  FSETP.GEU.AND P1, PT, R29, R25.reuse, PT ;  /* 0x000000191d00720b */ /* 0x080fe40003f2e000 */
[----:B------:R-:W-:Y:S02]  /*0cd0*/  FSETP.NAN.AND P3, PT, R25, R25, PT ;  /* 0x000000191900720b */ /* 0x000fe40003f68000 */
[----:B------:R-:W-:Y:S02]  /*0ce0*/  FSETP.GEU.AND P4, PT, R30, R26, PT ;  /* 0x0000001a1e00720b */ /* 0x000fe40003f8e000 */
[----:B------:R-:W-:-:S07]  /*0cf0*/  P2R R63, PR, RZ, 0x2 ;  /* 0x00000002ff3f7803 */ /* 0x000fce0000000000 */
[----:B------:R-:W-:Y:S02]  /*0d00*/  @P1 SEL R25, R25, R29, P3 ;  /* 0x0000001d19191207 */ /* 0x000fe40001800000 */
[----:B------:R-:W-:Y:S02]  /*0d10*/  FSETP.GEU.AND P1, PT, R31, R27, PT ;  /* 0x0000001b1f00720b */ /* 0x000fe40003f2e000 */
[----:B------:R-:W-:-:S04]  /*0d20*/  FSETP.NAN.AND P3, PT, R26, R26, PT ;  /* 0x0000001a1a00720b */ /* 0x000fc80003f68000 */
[----:B------:R-:W-:Y:S02]  /*0d30*/  @P4 SEL R26, R26, R30, P3 ;  /* 0x0000001e1a1a4207 */ /* 0x000fe40001800000 */
[----:B------:R-:W-:Y:S02]  /*0d40*/  FSETP.NAN.AND P3, PT, R27, R27, PT ;  /* 0x0000001b1b00720b */ /* 0x000fe40003f68000 */
[----:B------:R-:W-:-:S03]  /*0d50*/  CS2R R28, SRZ ;  /* 0x00000000001c7805 */ /* 0x000fc6000001ff00 */
[----:B------:R-:W-:Y:S02]  /*0d60*/  @P1 SEL R27, R27, R31, P3 ;  /* 0x0000001f1b1b1207 */ /* 0x000fe40001800000 */
[----:B------:R-:W-:-:S06]  /*0d70*/  CS2R R30, SRZ ;  /* 0x00000000001e7805 */ /* 0x000fcc000001ff00 */
[----:B------:R-:W2:Y:S01]  /*0d80*/  @!P0 LDG.E.EL.128 R28, desc[UR6][R66.64] ;  /* 0x00000006421c8981 */ /* 0x000ea2000c2e1d00 */
[----:B------:R-:W-:Y:S01]  /*0d90*/  P2R R64, PR, RZ, 0x2 ;  /* 0x00000002ff407803 */ /* 0x000fe20000000000 */
[----:B------:R-:W-:-:S04]  /*0da0*/  IMAD.IADD R71, R47, 0x1, R68 ;  /* 0x000000012f477824 */ /* 0x000fc800078e0244 */
[----:B------:R-:W-:Y:S01]  /*0db0*/  IMAD.WIDE R70, R71, 0x4, R36 ;  /* 0x0000000447467825 */ /* 0x000fe200078e0224 */
        /* <DEDUP_REMOVED lines=61> */
[----:B------:R-:W-:Y:S02]  /*1190*/  P2R R74, PR, RZ, 0x2 ;  /* 0x00000002ff4a7803 */ /* 0x000fe40000000000 */
[----:B------:R-:W-:-:S04]  /*11a0*/  ISETP.NE.AND P1, PT, R51, RZ, PT ;  /* 0x000000ff3300720c */ /* 0x000fc80003f25270 */
        /* <DEDUP_REMOVED lines=9> */
[----:B-1----:R-:W-:Y:S02]  /*1240*/  P2R R36, PR, RZ, 0x1 ;  /* 0x00000001ff247803 */ /* 0x002fe40000000000 */
[----:B------:R-:W-:Y:S02]  /*1250*/  ISETP.NE.AND P0, PT, R46, RZ, PT ;  /* 0x000000ff2e00720c */ /* 0x000fe40003f05270 */
[----:B------:R-:W-:Y:S02]  /*1260*/  P2R R58, PR, RZ, 0x4 ;  /* 0x00000004ff3a7803 */ /* 0x000fe40000000000 */
[----:B------:R-:W-:Y:S01]  /*1270*/  ISETP.NE.AND P2, PT, R49, RZ, PT ;  /* 0x000000ff3100720c */ /* 0x000fe20003f45270 */
[----:B------:R-:W1:Y:S01]  /*1280*/  S2UR UR5, SR_CgaCtaId ;  /* 0x00000000000579c3 */ /* 0x000e620000008800 */
[----:B------:R-:W-:Y:S01]  /*1290*/  UMOV UR4, 0x400 ;  /* 0x0000040000047882 */ /* 0x000fe20000000000 */
[----:B--2---:R-:W-:-:S02]  /*12a0*/  FSETP.GEU.AND P3, PT, R24, R20, PT ;  /* 0x000000141800720b */ /* 0x004fc40003f6e000 */
[----:B------:R-:W-:-:S11]  /*12b0*/  FSETP.NAN.AND P4, PT, R20, R20, PT ;  /* 0x000000141400720b */ /* 0x000fd60003f88000 */
[----:B------:R-:W-:Y:S02]  /*12c0*/  @P3 SEL R20, R20, R24, P4 ;  /* 0x0000001814143207 */ /* 0x000fe40002000000 */
[-C--:B------:R-:W-:Y:S02]  /*12d0*/  FSETP.GEU.AND P4, PT, R25, R21.reuse, PT ;  /* 0x000000151900720b */ /* 0x080fe40003f8e000 */
[----:B------:R-:W-:-:S11]  /*12e0*/  FSETP.NAN.AND P5, PT, R21, R21, PT ;  /* 0x000000151500720b */ /* 0x000fd60003fa8000 */
[----:B------:R-:W-:Y:S02]  /*12f0*/  @P4 SEL R21, R21, R25, P5 ;  /* 0x0000001915154207 */ /* 0x000fe40002800000 */
[-C--:B------:R-:W-:Y:S02]  /*1300*/  FSETP.GEU.AND P5, PT, R26, R22.reuse, PT ;  /* 0x000000161a00720b */ /* 0x080fe40003fae000 */
[----:B------:R-:W-:-:S11]  /*1310*/  FSETP.NAN.AND P6, PT, R22, R22, PT ;  /* 0x000000161600720b */ /* 0x000fd60003fc8000 */
[----:B------:R-:W-:Y:S02]  /*1320*/  @P5 SEL R22, R22, R26, P6 ;  /* 0x0000001a16165207 */ /* 0x000fe40003000000 */
[-C--:B------:R-:W-:Y:S02]  /*1330*/  FSETP.GEU.AND P6, PT, R27, R23.reuse, PT ;  /* 0x000000171b00720b */ /* 0x080fe40003fce000 */
[----:B------:R-:W-:Y:S02]  /*1340*/  FSETP.NAN.AND P1, PT, R23, R23, PT ;  /* 0x000000171700720b */ /* 0x000fe40003f28000 */
[----:B------:R-:W-:Y:S02]  /*1350*/  P2R R37, PR, RZ, 0x8 ;  /* 0x00000008ff257803 */ /* 0x000fe40000000000 */
[----:B------:R-:W-:-:S07]  /*1360*/  ISETP.NE.AND P3, PT, R8, RZ, PT ;  /* 0x000000ff0800720c */ /* 0x000fce0003f65270 */
[----:B------:R-:W-:Y:S02]  /*1370*/  @P6 SEL R23, R23, R27, P1 ;  /* 0x0000001b17176207 */ /* 0x000fe40000800000 */
[----:B------:R-:W-:-:S04]  /*1380*/  ISETP.NE.AND P1, PT, R39, RZ, PT ;  /* 0x000000ff2700720c */ /* 0x000fc80003f25270 */
[----:B------:R-:W-:Y:S02]  /*1390*/  SEL R8, RZ, 0x1, !P1 ;  /* 0x00000001ff087807 */ /* 0x000fe40004800000 */
[----:B------:R-:W-:Y:S02]  /*13a0*/  ISETP.NE.AND P1, PT, R38, RZ, PT ;  /* 0x000000ff2600720c */ /* 0x000fe40003f25270 */
[----:B------:R-:W-:Y:S02]  /*13b0*/  P2R R46, PR, RZ, 0x10 ;  /* 0x00000010ff2e7803 */ /* 0x000fe40000000000 */
[----:B------:R-:W-:Y:S02]  /*13c0*/  ISETP.NE.AND P4, PT, R12, RZ, PT ;  /* 0x000000ff0c00720c */ /* 0x000fe40003f85270 */
[----:B------:R-:W-:Y:S02]  /*13d0*/  SEL R12, RZ, 0x1, !P1 ;  /* 0x00000001ff0c7807 */ /* 0x000fe40004800000 */
[----:B------:R-:W-:-:S02]  /*13e0*/  ISETP.NE.AND P1, PT, R40, RZ, PT ;  /* 0x000000ff2800720c */ /* 0x000fc40003f25270 */
[----:B------:R-:W-:Y:S02]  /*13f0*/  P2R R49, PR, RZ, 0x20 ;  /* 0x00000020ff317803 */ /* 0x000fe40000000000 */
[----:B------:R-:W-:Y:S02]  /*1400*/  ISETP.NE.AND P5, PT, R13, RZ, PT ;  /* 0x000000ff0d00720c */ /* 0x000fe40003fa5270 */
[----:B------:R-:W-:Y:S02]  /*1410*/  SEL R13, RZ, 0x1, !P1 ;  /* 0x00000001ff0d7807 */ /* 0x000fe40004800000 */
[----:B------:R-:W-:Y:S02]  /*1420*/  ISETP.NE.AND P1, PT, R15, RZ, PT ;  /* 0x000000ff0f00720c */ /* 0x000fe40003f25270 */
[----:B------:R-:W-:Y:S02]  /*1430*/  P2R R61, PR, RZ, 0x40 ;  /* 0x00000040ff3d7803 */ /* 0x000fe40000000000 */
[----:B------:R-:W-:-:S02]  /*1440*/  ISETP.NE.AND P6, PT, R14, RZ, PT ;  /* 0x000000ff0e00720c */ /* 0x000fc40003fc5270 */
[----:B------:R-:W-:Y:S02]  /*1450*/  SEL R14, RZ, 0x1, !P1 ;  /* 0x00000001ff0e7807 */ /* 0x000fe40004800000 */
[----:B------:R-:W-:-:S04]  /*1460*/  ISETP.NE.AND P1, PT, R51, RZ, PT ;  /* 0x000000ff3300720c */ /* 0x000fc80003f25270 */
[----:B------:R-:W-:Y:S02]  /*1470*/  SEL R24, RZ, 0x1, !P1 ;  /* 0x00000001ff187807 */ /* 0x000fe40004800000 */
        /* <DEDUP_REMOVED lines=30> */
[----:B------:R-:W-:Y:S02]  /*1660*/  ISETP.NE.AND P1, PT, R45, RZ, PT ;  /* 0x000000ff2d00720c */ /* 0x000fe40003f25270 */
[----:B------:R-:W-:Y:S02]  /*1670*/  SEL R38, RZ, 0x1, !P5 ;  /* 0x00000001ff267807 */ /* 0x000fe40006800000 */
[----:B------:R-:W-:Y:S02]  /*1680*/  ISETP.NE.AND P5, PT, R47, RZ, PT ;  /* 0x000000ff2f00720c */ /* 0x000fe40003fa5270 */
[----:B------:R-:W-:Y:S02]  /*1690*/  SEL R47, RZ, 0x1, !P1 ;  /* 0x00000001ff2f7807 */ /* 0x000fe40004800000 */
[----:B------:R-:W-:-:S04]  /*16a0*/  ISETP.NE.AND P1, PT, R10, RZ, PT ;  /* 0x000000ff0a00720c */ /* 0x000fc80003f25270 */
        /* <DEDUP_REMOVED lines=8> */
[----:B------:R-:W-:Y:S02]  /*1730*/  SEL R8, R8, 0x2, P1 ;  /* 0x0000000208087807 */ /* 0x000fe40000800000 */
[----:B------:R-:W-:-:S04]  /*1740*/  ISETP.NE.AND P1, PT, R3, RZ, PT ;  /* 0x000000ff0300720c */ /* 0x000fc80003f25270 */
[----:B------:R-:W-:Y:S02]  /*1750*/  SEL R12, R12, 0x2, P1 ;  /* 0x000000020c0c7807 */ /* 0x000fe40000800000 */
[----:B------:R-:W-:-:S04]  /*1760*/  ISETP.NE.AND P1, PT, R75, RZ, PT ;  /* 0x000000ff4b00720c */ /* 0x000fc80003f25270 */
[----:B------:R-:W-:Y:S02]  /*1770*/  SEL R13, R13, 0x2, P1 ;  /* 0x000000020d0d7807 */ /* 0x000fe40000800000 */
[----:B------:R-:W-:Y:S02]  /*1780*/  ISETP.NE.AND P1, PT, R68, RZ, PT ;  /* 0x000000ff4400720c */ /* 0x000fe40003f25270 */
[----:B------:R-:W-:Y:S02]  /*1790*/  SEL R39, RZ, 0x1, !P6 ;  /* 0x00000001ff277807 */ /* 0x000fe40007000000 */
[----:B------:R-:W-:Y:S02]  /*17a0*/  SEL R14, R14, 0x2, P1 ;  /* 0x000000020e0e7807 */ /* 0x000fe40000800000 */
[----:B------:R-:W-:Y:S02]  /*17b0*/  ISETP.NE.AND P1, PT, R52, RZ, PT ;  /* 0x000000ff3400720c */ /* 0x000fe40003f25270 */
[----:B------:R-:W-:-:S02]  /*17c0*/  ISETP.NE.AND P6, PT, R67, RZ, PT ;  /* 0x000000ff4300720c */ /* 0x000fc40003fc5270 */
[----:B------:R-:W-:Y:S02]  /*17d0*/  SEL R52, R39, 0x2, P1 ;  /* 0x0000000227347807 */ /* 0x000fe40000800000 */
[----:B------:R-:W-:Y:S02]  /*17e0*/  ISETP.NE.AND P1, PT, R42, RZ, PT ;  /* 0x000000ff2a00720c */ /* 0x000fe40003f25270 */
[----:B------:R-:W-:Y:S02]  /*17f0*/  P2R R45, PR, RZ, 0x40 ;  /* 0x00000040ff2d7803 */ /* 0x000fe40000000000 */
[----:B------:R-:W-:Y:S02]  /*1800*/  ISETP.NE.AND P6, PT, R66, RZ, PT ;  /* 0x000000ff4200720c */ /* 0x000fe40003fc5270 */
[----:B------:R-:W-:Y:S02]  /*1810*/  SEL R59, R38, 0x2, P1 ;  /* 0x00000002263b7807 */ /* 0x000fe40000800000 */
[----:B------:R-:W-:-:S02]  /*1820*/  SEL R27, RZ, 0x1, !P4 ;  /* 0x00000001ff1b7807 */ /* 0x000fc40006000000 */
[----:B------:R-:W-:Y:S02]  /*1830*/  SEL R15, RZ, 0x1, !P2 ;  /* 0x00000001ff0f7807 */ /* 0x000fe40005000000 */
[----:B------:R-:W-:Y:S02]  /*1840*/  ISETP.NE.AND P1, PT, R43, RZ, PT ;  /* 0x000000ff2b00720c */ /* 0x000fe40003f25270 */
[----:B------:R-:W-:Y:S02]  /*1850*/  ISETP.NE.AND P2, PT, R53, RZ, PT ;  /* 0x000000ff3500720c */ /* 0x000fe40003f45270 */
[----:B------:R-:W-:Y:S02]  /*1860*/  P2R R53, PR, RZ, 0x40 ;  /* 0x00000040ff357803 */ /* 0x000fe40000000000 */
[----:B------:R-:W-:Y:S02]  /*1870*/  ISETP.NE.AND P6, PT, R65, RZ, PT ;  /* 0x000000ff4100720c */ /* 0x000fe40003fc5270 */
[----:B------:R-:W-:-:S02]  /*1880*/  SEL R27, R27, 0x2, P1 ;  /* 0x000000021b1b7807 */ /* 0x000fc40000800000 */
[----:B------:R-:W-:Y:S02]  /*1890*/  SEL R26, RZ, 0x1, !P3 ;  /* 0x00000001ff1a7807 */ /* 0x000fe40005800000 */
[----:B------:R-:W-:Y:S02]  /*18a0*/  ISETP.NE.AND P1, PT, R44, RZ, PT ;  /* 0x000000ff2c00720c */ /* 0x000fe40003f25270 */
[----:B------:R-:W-:Y:S02]  /*18b0*/  P2R R56, PR, RZ, 0x40 ;  /* 0x00000040ff387803 */ /* 0x000fe40000000000 */
[----:B------:R-:W-:Y:S02]  /*18c0*/  ISETP.NE.AND P6, PT, R54, RZ, PT ;  /* 0x000000ff3600720c */ /* 0x000fe40003fc5270 */
[----:B------:R-:W-:Y:S02]  /*18d0*/  SEL R26, R26, 0x2, P1 ;  /* 0x000000021a1a7807 */ /* 0x000fe40000800000 */
[----:B------:R-:W-:-:S02]  /*18e0*/  SEL R25, RZ, 0x1, !P0 ;  /* 0x00000001ff197807 */ /* 0x000fc40004000000 */
[----:B------:R-:W-:Y:S02]  /*18f0*/  ISETP.NE.AND P1, PT, R48, RZ, PT ;  /* 0x000000ff3000720c */ /* 0x000fe40003f25270 */
[----:B------:R-:W-:Y:S02]  /*1900*/  P2R R54, PR, RZ, 0x40 ;  /* 0x00000040ff367803 */ /* 0x000fe40000000000 */
[----:B------:R-:W-:Y:S02]  /*1910*/  ISETP.NE.AND P6, PT, R64, RZ, PT ;  /* 0x000000ff4000720c */ /* 0x000fe40003fc5270 */
[----:B------:R-:W-:Y:S02]  /*1920*/  SEL R25, R25, 0x2, P1 ;  /* 0x0000000219197807 */ /* 0x000fe40000800000 */
[----:B------:R-:W-:Y:S02]  /*1930*/  ISETP.NE.AND P1, PT, R50, RZ, PT ;  /* 0x000000ff3200720c */ /* 0x000fe40003f25270 */
[----:B------:R-:W-:-:S02]  /*1940*/  P2R R57, PR, RZ, 0x40 ;  /* 0x00000040ff397803 */ /* 0x000fc40000000000 */
[----:B------:R-:W-:Y:S02]  /*1950*/  ISETP.NE.AND P6, PT, R62, RZ, PT ;  /* 0x000000ff3e00720c */ /* 0x000fe40003fc5270 */
[----:B------:R-:W-:Y:S02]  /*1960*/  SEL R24, R24, 0x2, P1 ;  /* 0x0000000218187807 */ /* 0x000fe40000800000 */
[----:B------:R-:W-:Y:S02]  /*1970*/  ISETP.NE.AND P1, PT, R51, RZ, PT ;  /* 0x000000ff3300720c */ /* 0x000fe40003f25270 */
[----:B------:R-:W-:Y:S02]  /*1980*/  SEL R40, R40, 0x2, P6 ;  /* 0x0000000228287807 */ /* 0x000fe40003000000 */
[----:B------:R-:W-:Y:S02]  /*1990*/  ISETP.NE.AND P6, PT, R57, RZ, PT ;  /* 0x000000ff3900720c */ /* 0x000fe40003fc5270 */
[----:B------:R-:W-:-:S02]  /*19a0*/  ISETP.NE.AND P4, PT, R69, RZ, PT ;  /* 0x000000ff4500720c */ /* 0x000fc40003f85270 */
[----:B------:R-:W-:Y:S02]  /*19b0*/  SEL R2, R15, 0x2, P1 ;  /* 0x000000020f027807 */ /* 0x000fe40000800000 */
[----:B------:R-:W-:Y:S02]  /*19c0*/  ISETP.NE.AND P1, PT, R63, RZ, PT ;  /* 0x000000ff3f00720c */ /* 0x000fe40003f25270 */
[----:B------:R-:W-:Y:S02]  /*19d0*/  ISETP.NE.AND P3, PT, R70, RZ, PT ;  /* 0x000000ff4600720c */ /* 0x000fe40003f65270 */
[----:B------:R-:W-:Y:S02]  /*19e0*/  SEL R41, R41, 0x2, P6 ;  /* 0x0000000229297807 */ /* 0x000fe40003000000 */
[----:B------:R-:W-:Y:S02]  /*19f0*/  ISETP.NE.AND P0, PT, R71, RZ, PT ;  /* 0x000000ff4700720c */ /* 0x000fe40003f05270 */
[----:B------:R-:W-:-:S02]  /*1a00*/  ISETP.NE.AND P6, PT, R54, RZ, PT ;  /* 0x000000ff3600720c */ /* 0x000fc40003fc5270 */
[----:B------:R-:W-:Y:S02]  /*1a10*/  SEL R48, R59, 0x3, P4 ;  /* 0x000000033b307807 */ /* 0x000fe40002000000 */
[----:B------:R-:W-:Y:S02]  /*1a20*/  SEL R39, R9, 0x2, P1 ;  /* 0x0000000209277807 */ /* 0x000fe40000800000 */
[----:B------:R-:W-:Y:S02]  /*1a30*/  ISETP.NE.AND P4, PT, R46, RZ, PT ;  /* 0x000000ff2e00720c */ /* 0x000fe40003f85270 */
[----:B------:R-:W-:Y:S02]  /*1a40*/  ISETP.NE.AND P1, PT, R55, RZ, PT ;  /* 0x000000ff3700720c */ /* 0x000fe40003f25270 */
[----:B------:R-:W-:Y:S02]  /*1a50*/  SEL R46, R27, 0x3, P3 ;  /* 0x000000031b2e7807 */ /* 0x000fe40001800000 */
[----:B------:R-:W-:-:S02]  /*1a60*/  ISETP.NE.AND P3, PT, R37, RZ, PT ;  /* 0x000000ff2500720c */ /* 0x000fc40003f65270 */
[----:B------:R-:W-:Y:S02]  /*1a70*/  SEL R3, R47, 0x2, P2 ;  /* 0x000000022f037807 */ /* 0x000fe40001000000 */
[----:B------:R-:W-:Y:S01]  /*1a80*/  SEL R42, R8, 0x3, P6 ;  /* 0x00000003082a7807 */ /* 0x000fe20003000000 */
[----:B------:R-:W-:Y:S01]  /*1a90*/  IMAD.SHL.U32 R8, R11, 0x400, RZ ;  /* 0x000004000b087824 */ /* 0x000fe200078e00ff */
[----:B------:R-:W-:Y:S02]  /*1aa0*/  SEL R37, R26, 0x3, P0 ;  /* 0x000000031a257807 */ /* 0x000fe40000000000 */
[----:B------:R-:W-:Y:S02]  /*1ab0*/  ISETP.NE.AND P2, PT, R58, RZ, PT ;  /* 0x000000ff3a00720c */ /* 0x000fe40003f45270 */
[----:B------:R-:W-:Y:S02]  /*1ac0*/  ISETP.NE.AND P0, PT, R36, RZ, PT ;  /* 0x000000ff2400720c */ /* 0x000fe40003f05270 */
[----:B------:R-:W-:-:S02]  /*1ad0*/  SEL R36, R25, 0x3, P1 ;  /* 0x0000000319247807 */ /* 0x000fc40000800000 */
[----:B------:R-:W2:Y:S01]  /*1ae0*/  S2R R25, SR_TID.X ;  /* 0x0000000000197919 */ /* 0x000ea20000002100 */
[----:B------:R-:W-:Y:S02]  /*1af0*/  ISETP.NE.AND P6, PT, R56, RZ, PT ;  /* 0x000000ff3800720c */ /* 0x000fe40003fc5270 */
[----:B------:R-:W-:Y:S02]  /*1b00*/  SEL R38, R10, 0x2, P2 ;  /* 0x000000020a267807 */ /* 0x000fe40001000000 */
[----:B------:R-:W-:Y:S02]  /*1b10*/  SHF.R.U32.HI R9, RZ, 0x2, R11 ;  /* 0x00000002ff097819 */ /* 0x000fe4000001160b */
[----:B------:R-:W-:Y:S01]  /*1b20*/  LOP3.LUT R10, R8, 0xc00, RZ, 0xc0, !PT ;  /* 0x00000c00080a7812 */ /* 0x000fe200078ec0ff */
[----:B-1----:R-:W-:Y:S01]  /*1b30*/  UPRMT UR4, UR5, 0x654, UR4 ;  /* 0x0000065405047896 */ /* 0x002fe20008000004 */
[----:B------:R-:W-:Y:S02]  /*1b40*/  SEL R43, R12, 0x3, P6 ;  /* 0x000000030c2b7807 */ /* 0x000fe40003000000 */
[----:B------:R-:W-:-:S02]  /*1b50*/  ISETP.NE.AND P6, PT, R53, RZ, PT ;  /* 0x000000ff3500720c */ /* 0x000fc40003fc5270 */
[----:B------:R-:W-:Y:S02]  /*1b60*/  SGXT.U32 R9, R9, 0x6 ;  /* 0x000000060909781a */ /* 0x000fe40000000000 */
[C---:B------:R-:W-:Y:S02]  /*1b70*/  LOP3.LUT R12, R10.reuse, 0x40, RZ, 0xfc, !PT ;  /* 0x000000400a0c7812 */ /* 0x040fe400078efcff */
[----:B------:R-:W-:Y:S02]  /*1b80*/  SEL R44, R13, 0x3, P6 ;  /* 0x000000030d2c7807 */ /* 0x000fe40003000000 */
[----:B------:R-:W-:Y:S02]  /*1b90*/  LOP3.LUT R8, R10, R9, RZ, 0xfc, !PT ;  /* 0x000000090a087212 */ /* 0x000fe400078efcff */
[----:B------:R-:W-:Y:S02]  /*1ba0*/  LEA.HI R13, R12, UR4, RZ, 0x1e ;  /* 0x000000040c0d7c11 */ /* 0x000fe4000f8ff0ff */
[----:B------:R-:W-:-:S02]  /*1bb0*/  LEA.HI R9, R10, UR4, RZ, 0x1e ;  /* 0x000000040a097c11 */ /* 0x000fc4000f8ff0ff */
[----:B------:R-:W-:Y:S02]  /*1bc0*/  ISETP.NE.AND P6, PT, R45, RZ, PT ;  /* 0x000000ff2d00720c */ /* 0x000fe40003fc5270 */
[----:B------:R-:W-:Y:S01]  /*1bd0*/  ISETP.NE.AND P2, PT, R72, RZ, PT ;  /* 0x000000ff4800720c */ /* 0x000fe20003f45270 */
[----:B------:R-:W-:Y:S01]  /*1be0*/  IMAD R12, R8, 0x4, R13 ;  /* 0x00000004080c7824 */ /* 0x000fe200078e020d */
[----:B------:R-:W-:Y:S01]  /*1bf0*/  SEL R47, R52, 0x3, P5 ;  /* 0x00000003342f7807 */ /* 0x000fe20002800000 */
[----:B------:R-:W-:Y:S01]  /*1c00*/  IMAD R9, R8, 0x4, R9 ;  /* 0x0000000408097824 */ /* 0x000fe200078e0209 */
[----:B------:R-:W-:Y:S02]  /*1c10*/  SEL R45, R14, 0x3, P6 ;  /* 0x000000030e2d7807 */ /* 0x000fe40003000000 */
[----:B------:R-:W-:Y:S02]  /*1c20*/  ISETP.NE.AND P5, PT, R49, RZ, PT ;  /* 0x000000ff3100720c */ /* 0x000fe40003fa5270 */
[----:B------:R-:W-:-:S02]  /*1c30*/  LOP3.LUT R13, R10, 0x80, RZ, 0xfc, !PT ;  /* 0x000000800a0d7812 */ /* 0x000fc400078efcff */
[----:B------:R-:W-:Y:S02]  /*1c40*/  SEL R49, R24, 0x3, P2 ;  /* 0x0000000318317807 */ /* 0x000fe40001000000 */
[C---:B------:R-:W-:Y:S02]  /*1c50*/  LOP3.LUT R14, R10.reuse, 0xc0, RZ, 0xfc, !PT ;  /* 0x000000c00a0e7812 */ /* 0x040fe400078efcff */
[----:B------:R-:W-:Y:S01]  /*1c60*/  LOP3.LUT R24, R10, 0x100, RZ, 0xfc, !PT ;  /* 0x000001000a187812 */ /* 0x000fe200078efcff */
[----:B------:R1:W-:Y:S01]  /*1c70*/  STS [R9], R28 ;  /* 0x0000001c09007388 */ /* 0x0003e20000000800 */
[----:B------:R-:W-:Y:S02]  /*1c80*/  LEA.HI R13, R13, UR4, RZ, 0x1e ;  /* 0x000000040d0d7c11 */ /* 0x000fe4000f8ff0ff */
[----:B------:R-:W-:-:S03]  /*1c90*/  LEA.HI R15, R14, UR4, RZ, 0x1e ;  /* 0x000000040e0f7c11 */ /* 0x000fc6000f8ff0ff */
[----:B------:R-:W-:Y:S01]  /*1ca0*/  IMAD R13, R8, 0x4, R13 ;  /* 0x00000004080d7824 */ /* 0x000fe200078e020d */
[----:B-1----:R-:W-:Y:S01]  /*1cb0*/  LEA.HI R9, R24, UR4, RZ, 0x1e ;  /* 0x0000000418097c11 */ /* 0x002fe2000f8ff0ff */
[C---:B------:R-:W-:Y:S01]  /*1cc0*/  IMAD R14, R8.reuse, 0x4, R15 ;  /* 0x00000004080e7824 */ /* 0x040fe200078e020f */
[----:B------:R1:W-:Y:S03]  /*1cd0*/  STS [R12+0x100], R29 ;  /* 0x0001001d0c007388 */ /* 0x0003e60000000800 */
[----:B------:R-:W-:Y:S01]  /*1ce0*/  IMAD R15, R8, 0x4, R9 ;  /* 0x00000004080f7824 */ /* 0x000fe200078e0209 */
[----:B------:R3:W-:Y:S01]  /*1cf0*/  STS [R13+0x200], R30 ;  /* 0x0002001e0d007388 */ /* 0x0007e20000000800 */
[----:B--2---:R-:W-:Y:S01]  /*1d00*/  IMAD.SHL.U32 R9, R25, 0x4, RZ ;  /* 0x0000000419097824 */ /* 0x004fe200078e00ff */
[C---:B------:R-:W-:Y:S02]  /*1d10*/  LOP3.LUT R24, R10.reuse, 0x180, RZ, 0xfc, !PT ;  /* 0x000001800a187812 */ /* 0x040fe400078efcff */
[----:B------:R2:W-:Y:S01]  /*1d20*/  STS [R14+0x300], R31 ;  /* 0x0003001f0e007388 */ /* 0x0005e20000000800 */
[----:B-1----:R-:W-:-:S03]  /*1d30*/  LOP3.LUT R12, R10, 0x140, RZ, 0xfc, !PT ;  /* 0x000001400a0c7812 */ /* 0x002fc600078efcff */
[----:B------:R1:W-:Y:S01]  /*1d40*/  STS [R15+0x400], R32 ;  /* 0x000400200f007388 */ /* 0x0003e20000000800 */
[C---:B------:R-:W-:Y:S02]  /*1d50*/  LOP3.LUT R25, R10.reuse, 0x1c0, RZ, 0xfc, !PT ;  /* 0x000001c00a197812 */ /* 0x040fe400078efcff */
[C---:B------:R-:W-:Y:S02]  /*1d60*/  LOP3.LUT R26, R10.reuse, 0x200, RZ, 0xfc, !PT ;  /* 0x000002000a1a7812 */ /* 0x040fe400078efcff */
[C---:B------:R-:W-:Y:S02]  /*1d70*/  LOP3.LUT R28, R10.reuse, 0x240, RZ, 0xfc, !PT ;  /* 0x000002400a1c7812 */ /* 0x040fe400078efcff */
[C---:B------:R-:W-:Y:S02]  /*1d80*/  LOP3.LUT R50, R10.reuse, 0x280, RZ, 0xfc, !PT ;  /* 0x000002800a327812 */ /* 0x040fe400078efcff */
[C---:B------:R-:W-:Y:S02]  /*1d90*/  LOP3.LUT R51, R10.reuse, 0x2c0, RZ, 0xfc, !PT ;  /* 0x000002c00a337812 */ /* 0x040fe400078efcff */
[----:B---3--:R-:W-:-:S02]  /*1da0*/  LOP3.LUT R30, R10, 0x300, RZ, 0xfc, !PT ;  /* 0x000003000a1e7812 */ /* 0x008fc400078efcff */
[C---:B--2---:R-:W-:Y:S02]  /*1db0*/  LOP3.LUT R14, R10.reuse, 0x340, RZ, 0xfc, !PT ;  /* 0x000003400a0e7812 */ /* 0x044fe400078efcff */
[C---:B-1----:R-:W-:Y:S02]  /*1dc0*/  LOP3.LUT R32, R10.reuse, 0x380, RZ, 0xfc, !PT ;  /* 0x000003800a207812 */ /* 0x042fe400078efcff */
[----:B------:R-:W-:Y:S02]  /*1dd0*/  LOP3.LUT R10, R10, 0x3c0, RZ, 0xfc, !PT ;  /* 0x000003c00a0a7812 */ /* 0x000fe400078efcff */
[----:B------:R-:W-:Y:S02]  /*1de0*/  LEA.HI R13, R12, UR4, RZ, 0x1e ;  /* 0x000000040c0d7c11 */ /* 0x000fe4000f8ff0ff */
[----:B------:R-:W-:Y:S02]  /*1df0*/  LEA.HI R15, R24, UR4, RZ, 0x1e ;  /* 0x00000004180f7c11 */ /* 0x000fe4000f8ff0ff */
[----:B------:R-:W-:-:S02]  /*1e00*/  LEA.HI R25, R25, UR4, RZ, 0x1e ;  /* 0x0000000419197c11 */ /* 0x000fc4000f8ff0ff */
[----:B------:R-:W-:Y:S02]  /*1e10*/  LEA.HI R27, R26, UR4, RZ, 0x1e ;  /* 0x000000041a1b7c11 */ /* 0x000fe4000f8ff0ff */
[----:B------:R-:W-:Y:S02]  /*1e20*/  LEA.HI R29, R28, UR4, RZ, 0x1e ;  /* 0x000000041c1d7c11 */ /* 0x000fe4000f8ff0ff */
[----:B------:R-:W-:Y:S01]  /*1e30*/  LEA.HI R59, R10, UR4, RZ, 0x1e ;  /* 0x000000040a3b7c11 */ /* 0x000fe2000f8ff0ff */
[----:B------:R-:W-:Y:S01]  /*1e40*/  IMAD R10, R8, 0x4, R13 ;  /* 0x00000004080a7824 */ /* 0x000fe200078e020d */
[----:B------:R-:W-:Y:S01]  /*1e50*/  LEA.HI R31, R50, UR4, RZ, 0x1e ;  /* 0x00000004321f7c11 */ /* 0x000fe2000f8ff0ff */
[C---:B------:R-:W-:Y:S01]  /*1e60*/  IMAD R15, R8.reuse, 0x4, R15 ;  /* 0x00000004080f7824 */ /* 0x040fe200078e020f */
[----:B------:R-:W-:Y:S01]  /*1e70*/  LEA.HI R51, R51, UR4, RZ, 0x1e ;  /* 0x0000000433337c11 */ /* 0x000fe2000f8ff0ff */
[----:B------:R-:W-:Y:S01]  /*1e80*/  IMAD R12, R8, 0x4, R25 ;  /* 0x00000004080c7824 */ /* 0x000fe200078e0219 */
[----:B------:R-:W-:Y:S01]  /*1e90*/  LEA.HI R53, R30, UR4, RZ, 0x1e ;  /* 0x000000041e357c11 */ /* 0x000fe2000f8ff0ff */
[----:B------:R-:W-:Y:S01]  /*1ea0*/  IMAD R27, R8, 0x4, R27 ;  /* 0x00000004081b7824 */ /* 0x000fe200078e021b */
[----:B------:R-:W-:-:S02]  /*1eb0*/  LEA.HI R55, R14, UR4, RZ, 0x1e ;  /* 0x000000040e377c11 */ /* 0x000fc4000f8ff0ff */
[----:B------:R-:W-:Y:S01]  /*1ec0*/  LEA.HI R57, R32, UR4, RZ, 0x1e ;  /* 0x0000000420397c11 */ /* 0x000fe2000f8ff0ff */
[C---:B------:R-:W-:Y:S01]  /*1ed0*/  IMAD R14, R8.reuse, 0x4, R29 ;  /* 0x00000004080e7824 */ /* 0x040fe200078e021d */
[----:B------:R-:W-:Y:S01]  /*1ee0*/  LOP3.LUT R9, R9, 0x3fc, RZ, 0xc0, !PT ;  /* 0x000003fc09097812 */ /* 0x000fe200078ec0ff */
[C---:B------:R-:W-:Y:S01]  /*1ef0*/  IMAD R31, R8.reuse, 0x4, R31 ;  /* 0x00000004081f7824 */ /* 0x040fe200078e021f */
[----:B------:R1:W-:Y:S01]  /*1f00*/  STS [R10+0x500], R33 ;  /* 0x000500210a007388 */ /* 0x0003e20000000800 */
[C---:B------:R-:W-:Y:S02]  /*1f10*/  IMAD R24, R8.reuse, 0x4, R51 ;  /* 0x0000000408187824 */ /* 0x040fe400078e0233 */
[C---:B------:R-:W-:Y:S01]  /*1f20*/  IMAD R53, R8.reuse, 0x4, R53 ;  /* 0x0000000408357824 */ /* 0x040fe200078e0235 */
[----:B------:R-:W-:Y:S01]  /*1f30*/  STS [R15+0x600], R34 ;  /* 0x000600220f007388 */ /* 0x000fe20000000800 */
[C---:B------:R-:W-:Y:S02]  /*1f40*/  IMAD R26, R8.reuse, 0x4, R55 ;  /* 0x00000004081a7824 */ /* 0x040fe400078e0237 */
[C---:B------:R-:W-:Y:S01]  /*1f50*/  IMAD R57, R8.reuse, 0x4, R57 ;  /* 0x0000000408397824 */ /* 0x040fe200078e0239 */
[----:B------:R2:W-:Y:S01]  /*1f60*/  STS [R12+0x700], R35 ;  /* 0x000700230c007388 */ /* 0x0005e20000000800 */
[----:B------:R-:W-:Y:S01]  /*1f70*/  IMAD R28, R8, 0x4, R59 ;  /* 0x00000004081c7824 */ /* 0x000fe200078e023b */
[----:B------:R-:W-:-:S02]  /*1f80*/  LOP3.LUT R8, R9, 0x400, RZ, 0xfc, !PT ;  /* 0x0000040009087812 */ /* 0x000fc400078efcff */
[----:B------:R-:W-:Y:S04]  /*1f90*/  STS [R27+0x800], R16 ;  /* 0x000800101b007388 */ /* 0x000fe80000000800 */
[----:B------:R-:W-:Y:S01]  /*1fa0*/  STS [R14+0x900], R17 ;  /* 0x000900110e007388 */ /* 0x000fe20000000800 */
[----:B------:R-:W-:-:S03]  /*1fb0*/  SHF.R.U32.HI R13, RZ, 0x2, R8 ;  /* 0x00000002ff0d7819 */ /* 0x000fc60000011608 */
[----:B------:R-:W-:Y:S01]  /*1fc0*/  STS [R31+0xa00], R18 ;  /* 0x000a00121f007388 */ /* 0x000fe20000000800 */
[----:B------:R-:W-:-:S03]  /*1fd0*/  LOP3.LUT R8, R11, 0xf0, RZ, 0xc0, !PT ;  /* 0x000000f00b087812 */ /* 0x000fc600078ec0ff */
[----:B------:R-:W-:Y:S04]  /*1fe0*/  STS [R24+0xb00], R19 ;  /* 0x000b001318007388 */ /* 0x000fe80000000800 */
[----:B------:R3:W-:Y:S04]  /*1ff0*/  STS [R53+0xc00], R20 ;  /* 0x000c001435007388 */ /* 0x0007e80000000800 */
[----:B------:R-:W-:Y:S04]  /*2000*/  STS [R26+0xd00], R21 ;  /* 0x000d00151a007388 */ /* 0x000fe80000000800 */
[----:B------:R-:W-:Y:S01]  /*2010*/  STS [R57+0xe00], R22 ;  /* 0x000e001639007388 */ /* 0x000fe20000000800 */
[----:B------:R-:W-:-:S03]  /*2020*/  VIADD R8, R8, UR4 ;  /* 0x0000000408087c36 */ /* 0x000fc60008000000 */
[----:B------:R4:W-:Y:S01]  /*2030*/  STS [R28+0xf00], R23 ;  /* 0x000f00171c007388 */ /* 0x0009e20000000800 */
[C---:B------:R-:W-:Y:S01]  /*2040*/  LOP3.LUT R25, R9.reuse, 0x800, RZ, 0xfc, !PT ;  /* 0x0000080009197812 */ /* 0x040fe200078efcff */
[C---:B-1----:R-:W-:Y:S01]  /*2050*/  IMAD R10, R9.reuse, 0x4, R8 ;  /* 0x00000004090a7824 */ /* 0x042fe200078e0208 */
[----:B------:R-:W-:Y:S01]  /*2060*/  LOP3.LUT R29, R9, 0xc00, RZ, 0xfc, !PT ;  /* 0x00000c00091d7812 */ /* 0x000fe200078efcff */
[----:B------:R-:W-:Y:S01]  /*2070*/  IMAD.SHL.U32 R8, R11, 0x4, RZ ;  /* 0x000000040b087824 */ /* 0x000fe200078e00ff */
[----:B------:R-:W-:Y:S02]  /*2080*/  SHF.R.S32.HI R6, RZ, 0x19, R6 ;  /* 0x00000019ff067819 */ /* 0x000fe40000011406 */
[----:B------:R-:W-:Y:S02]  /*2090*/  SHF.R.U32.HI R25, RZ, 0x2, R25 ;  /* 0x00000002ff197819 */ /* 0x000fe40000011619 */
[----:B------:R-:W-:Y:S02]  /*20a0*/  SHF.R.U32.HI R29, RZ, 0x2, R29 ;  /* 0x00000002ff1d7819 */ /* 0x000fe4000001161d */
[----:B------:R-:W-:-:S02]  /*20b0*/  LOP3.LUT R13, R13, 0x1f0, RZ, 0xc0, !PT ;  /* 0x000001f00d0d7812 */ /* 0x000fc400078ec0ff */
[----:B------:R-:W-:Y:S02]  /*20c0*/  LOP3.LUT R7, R7, 0x3c, R8, 0xf8, !PT ;  /* 0x0000003c07077812 */ /* 0x000fe400078ef808 */
[----:B------:R-:W-:Y:S02]  /*20d0*/  SGXT R6, R6, 0x1 ;  /* 0x000000010606781a */ /* 0x000fe40000000200 */
[----:B------:R-:W-:Y:S02]  /*20e0*/  LOP3.LUT R25, R25, 0x2f0, RZ, 0xc0, !PT ;  /* 0x000002f019197812 */ /* 0x000fe400078ec0ff */
[----:B------:R-:W-:Y:S01]  /*20f0*/  LOP3.LUT R29, R29, 0x3f0, RZ, 0xc0, !PT ;  /* 0x000003f01d1d7812 */ /* 0x000fe200078ec0ff */
[----:B------:R-:W-:Y:S01]  /*2100*/  VIADD R30, R13, UR4 ;  /* 0x000000040d1e7c36 */ /* 0x000fe20008000000 */
[----:B------:R-:W-:Y:S01]  /*2110*/  LEA.HI R6, R6, R7, RZ, 0x8 ;  /* 0x0000000706067211 */ /* 0x000fe200078f40ff */
[----:B------:R-:W-:Y:S02]  /*2120*/  VIADD R32, R25, UR4 ;  /* 0x0000000419207c36 */ /* 0x000fe40008000000 */
[----:B------:R-:W-:-:S02]  /*2130*/  VIADD R50, R29, UR4 ;  /* 0x000000041d327c36 */ /* 0x000fc40008000000 */
[C---:B------:R-:W-:Y:S02]  /*2140*/  IMAD R13, R9.reuse, 0x4, R30 ;  /* 0x00000004090d7824 */ /* 0x040fe400078e021e */
[----:B--2---:R-:W-:Y:S01]  /*2150*/  IMAD.SHL.U32 R12, R6, 0x80, RZ ;  /* 0x00000080060c7824 */ /* 0x004fe200078e00ff */
[----:B------:R-:W-:Y:S01]  /*2160*/  SHF.R.U32.HI R29, RZ, 0x4, R11 ;  /* 0x00000004ff1d7819 */ /* 0x000fe2000001160b */
[C---:B------:R-:W-:Y:S01]  /*2170*/  IMAD R32, R9.reuse, 0x4, R32 ;  /* 0x0000000409207824 */ /* 0x040fe200078e0220 */
[----:B------:R-:W-:Y:S01]  /*2180*/  BAR.SYNC.DEFER_BLOCKING 0x0 ;  /* 0x0000000000007b1d */ /* 0x000fe20000010000 */
[----:B------:R-:W-:Y:S01]  /*2190*/  IMAD R25, R9, 0x4, R50 ;  /* 0x0000000409197824 */ /* 0x000fe200078e0232 */
[----:B---3--:R-:W-:Y:S02]  /*21a0*/  LOP3.LUT R20, R12, 0xffff8000, RZ, 0xc0, !PT ;  /* 0xffff80000c147812 */ /* 0x008fe400078ec0ff */
[----:B------:R-:W-:Y:S01]  /*21b0*/  SGXT.U32 R29, R29, 0x4 ;  /* 0x000000041d1d781a */ /* 0x000fe20000000000 */
[----:B----4-:R-:W-:Y:S01]  /*21c0*/  IMAD R28, R5, 0x80, R0 ;  /* 0x00000080051c7824 */ /* 0x010fe200078e0200 */
[----:B------:R-:W-:Y:S01]  /*21d0*/  ISETP.NE.AND P1, PT, R73, RZ, PT ;  /* 0x000000ff4900720c */ /* 0x000fe20003f25270 */
[----:B------:R-:W-:Y:S01]  /*21e0*/  ULDC.64 UR4, c[0x0][0x220] ;  /* 0x0000880000047ab9 */ /* 0x000fe20000000a00 */
[----:B------:R-:W-:-:S02]  /*21f0*/  LOP3.LUT R29, R4, R29, RZ, 0xfc, !PT ;  /* 0x0000001d041d7212 */ /* 0x000fc400078efcff */
[----:B------:R-:W1:Y:S01]  /*2200*/  LDC.64 R4, c[0x0][0x218] ;  /* 0x00008600ff047b82 */ /* 0x000e620000000a00 */
[----:B------:R-:W2:Y:S04]  /*2210*/  LDS.128 R8, [R10] ;  /* 0x000000000a087984 */ /* 0x000ea80000000c00 */
[----:B------:R-:W3:Y:S04]  /*2220*/  LDS.128 R12, [R13+0x1000] ;  /* 0x001000000d0c7984 */ /* 0x000ee80000000c00 */
[----:B------:R-:W4:Y:S04]  /*2230*/  LDS.128 R16, [R32+0x2000] ;  /* 0x0020000020107984 */ /* 0x000f280000000c00 */
[----:B------:R-:W5:Y:S01]  /*2240*/  LDS.128 R24, [R25+0x3000] ;  /* 0x0030000019187984 */ /* 0x000f620000000c00 */
[----:B------:R-:W-:-:S02]  /*2250*/  LOP3.LUT R6, R6, 0xffffff00, RZ, 0xc0, !PT ;  /* 0xffffff0006067812 */ /* 0x000fc400078ec0ff */
[----:B------:R-:W-:Y:S02]  /*2260*/  ISETP.NE.AND P2, PT, R74, RZ, PT ;  /* 0x000000ff4a00720c */ /* 0x000fe40003f45270 */
[----:B------:R-:W-:Y:S02]  /*2270*/  IADD3 R7, R20, R7, -R6 ;  /* 0x0000000714077210 */ /* 0x000fe40007ffe806 */
[----:B------:R-:W-:Y:S02]  /*2280*/  SEL R20, R2, 0x3, P1 ;  /* 0x0000000302147807 */ /* 0x000fe40000800000 */
[C---:B------:R-:W-:Y:S02]  /*2290*/  LOP3.LUT R0, R29.reuse, 0x10, RZ, 0xfc, !PT ;  /* 0x000000101d007812 */ /* 0x040fe400078efcff */
[C---:B------:R-:W-:Y:S02]  /*22a0*/  ISETP.GE.AND P1, PT, R29.reuse, 0x80, PT ;  /* 0x000000801d00780c */ /* 0x040fe40003f26270 */
[----:B------:R-:W-:-:S02]  /*22b0*/  LOP3.LUT R2, R29, 0x20, RZ, 0xfc, !PT ;  /* 0x000000201d027812 */ /* 0x000fc400078efcff */
[----:B------:R-:W-:Y:S02]  /*22c0*/  LOP3.LUT R6, R29, 0x30, RZ, 0xfc, !PT ;  /* 0x000000301d067812 */ /* 0x000fe400078efcff */
[----:B------:R-:W-:Y:S01]  /*22d0*/  SEL R3, R3, 0x3, P2 ;  /* 0x0000000303037807 */ /* 0x000fe20001000000 */
[--C-:B------:R-:W-:Y:S01]  /*22e0*/  IMAD R29, R29, 0x100, R7.reuse ;  /* 0x000001001d1d7824 */ /* 0x100fe200078e0207 */
[----:B------:R-:W-:Y:S02]  /*22f0*/  ISETP.GE.AND P2, PT, R0, 0x80, PT ;  /* 0x000000800000780c */ /* 0x000fe40003f46270 */
[----:B------:R-:W-:Y:S02]  /*2300*/  SEL R38, R38, 0x3, P3 ;  /* 0x0000000326267807 */ /* 0x000fe40001800000 */
[----:B------:R-:W-:Y:S02]  /*2310*/  ISETP.GE.AND P3, PT, R2, 0x80, PT ;  /* 0x000000800200780c */ /* 0x000fe40003f66270 */
[----:B------:R-:W-:Y:S01]  /*2320*/  SEL R39, R39, 0x3, P4 ;  /* 0x0000000327277807 */ /* 0x000fe20002000000 */
[--C-:B------:R-:W-:Y:S01]  /*2330*/  IMAD R21, R0, 0x100, R7.reuse ;  /* 0x0000010000157824 */ /* 0x100fe200078e0207 */
[----:B------:R-:W-:Y:S01]  /*2340*/  ISETP.GE.AND P4, PT, R6, 0x80, PT ;  /* 0x000000800600780c */ /* 0x000fe20003f86270 */
[----:B------:R-:W-:Y:S01]  /*2350*/  IMAD R23, R2, 0x100, R7 ;  /* 0x0000010002177824 */ /* 0x000fe200078e0207 */
[----:B------:R-:W-:Y:S01]  /*2360*/  PRMT R0, R20, 0x3340, R3 ;  /* 0x0000334014007816 */ /* 0x000fe20000000003 */
[----:B-1----:R-:W-:Y:S01]  /*2370*/  IMAD.WIDE R2, R29, 0x4, R4 ;  /* 0x000000041d027825 */ /* 0x002fe200078e0204 */
[----:B------:R-:W-:-:S03]  /*2380*/  ISETP.NE.AND P6, PT, R61, RZ, PT ;  /* 0x000000ff3d00720c */ /* 0x000fc60003fc5270 */
[----:B------:R-:W-:Y:S02]  /*2390*/  IMAD R31, R6, 0x100, R7 ;  /* 0x00000100061f7824 */ /* 0x000fe400078e0207 */
[--C-:B------:R-:W-:Y:S01]  /*23a0*/  IMAD.WIDE R6, R21, 0x4, R4.reuse ;  /* 0x0000000415067825 */ /* 0x100fe200078e0204 */
[----:B------:R-:W-:Y:S01]  /*23b0*/  SEL R40, R40, 0x3, P5 ;  /* 0x0000000328287807 */ /* 0x000fe20002800000 */
[----:B--2---:R1:W-:Y:S01]  /*23c0*/  @!P1 STG.E.128 desc[UR6][R2.64], R8 ;  /* 0x0000000802009986 */ /* 0x0043e2000c101d06 */
[----:B------:R-:W-:Y:S01]  /*23d0*/  SEL R41, R41, 0x3, P6 ;  /* 0x0000000329297807 */ /* 0x000fe20003000000 */
[----:B------:R-:W-:Y:S01]  /*23e0*/  IMAD.WIDE R20, R23, 0x4, R4 ;  /* 0x0000000417147825 */ /* 0x000fe200078e0204 */
[----:B------:R-:W-:-:S03]  /*23f0*/  IADD3 R22, P1, R28, UR4, RZ ;  /* 0x000000041c167c10 */ /* 0x000fc6000ff3e0ff */
[----:B------:R-:W-:Y:S01]  /*2400*/  IMAD.WIDE R4, R31, 0x4, R4 ;  /* 0x000000041f047825 */ /* 0x000fe200078e0204 */
[----:B---3--:R1:W-:Y:S01]  /*2410*/  @!P2 STG.E.128 desc[UR6][R6.64], R12 ;  /* 0x0000000c0600a986 */ /* 0x0083e2000c101d06 */
[----:B------:R-:W-:Y:S02]  /*2420*/  PRMT R43, R42, 0x3340, R43 ;  /* 0x000033402a2b7816 */ /* 0x000fe4000000002b */
[----:B------:R-:W-:Y:S01]  /*2430*/  PRMT R44, R44, 0x3340, R45 ;  /* 0x000033402c2c7816 */ /* 0x000fe2000000002d */
[----:B----4-:R1:W-:Y:S01]  /*2440*/  @!P3 STG.E.128 desc[UR6][R20.64], R16 ;  /* 0x000000101400b986 */ /* 0x0103e2000c101d06 */
[----:B------:R-:W-:Y:S02]  /*2450*/  PRMT R48, R47, 0x3340, R48 ;  /* 0x000033402f307816 */ /* 0x000fe40000000030 */
[----:B------:R-:W-:Y:S01]  /*2460*/  PRMT R37, R46, 0x3340, R37 ;  /* 0x000033402e257816 */ /* 0x000fe20000000025 */
[----:B-----5:R1:W-:Y:S01]  /*2470*/  @!P4 STG.E.128 desc[UR6][R4.64], R24 ;  /* 0x000000180400c986 */ /* 0x0203e2000c101d06 */
[----:B------:R-:W-:-:S02]  /*2480*/  PRMT R49, R36, 0x3340, R49 ;  /* 0x0000334024317816 */ /* 0x000fc40000000031 */
[----:B------:R-:W-:Y:S02]  /*2490*/  PRMT R39, R38, 0x3340, R39 ;  /* 0x0000334026277816 */ /* 0x000fe40000000027 */
[----:B------:R-:W-:Y:S02]  /*24a0*/  PRMT R40, R40, 0x3340, R41 ;  /* 0x0000334028287816 */ /* 0x000fe40000000029 */
[----:B------:R-:W-:Y:S02]  /*24b0*/  LEA.HI.X.SX32 R23, R28, UR5, 0x1, P1 ;  /* 0x000000051c177c11 */ /* 0x000fe400088f0eff */
[----:B------:R-:W-:Y:S02]  /*24c0*/  PRMT R36, R43, 0x5410, R44 ;  /* 0x000054102b247816 */ /* 0x000fe4000000002c */
[----:B------:R-:W-:Y:S02]  /*24d0*/  PRMT R37, R48, 0x5410, R37 ;  /* 0x0000541030257816 */ /* 0x000fe40000000025 */
[----:B------:R-:W-:-:S02]  /*24e0*/  PRMT R38, R49, 0x5410, R0 ;  /* 0x0000541031267816 */ /* 0x000fc40000000000 */
[----:B------:R-:W-:Y:S01]  /*24f0*/  PRMT R39, R39, 0x5410, R40 ;  /* 0x0000541027277816 */ /* 0x000fe20000000028 */
[----:B------:R-:W-:Y:S06]  /*2500*/  @P0 EXIT ;  /* 0x000000000000094d */ /* 0x000fec0003800000 */
[----:B------:R-:W-:Y:S01]  /*2510*/  STG.E.128 desc[UR6][R22.64], R36 ;  /* 0x0000002416007986 */ /* 0x000fe2000c101d06 */
[----:B------:R-:W-:Y:S05]  /*2520*/  EXIT ;  /* 0x000000000000794d */ /* 0x000fea0003800000 */
.L_x_0:
[----:B------:R-:W-:-:S00]  /*2530*/  BRA `(.L_x_0) ;  /* 0xfffffffc00fc7947 */ /* 0x000fc0000383ffff */
[----:B------:R-:W-:-:S00]  /*2540*/  NOP ;  /* 0x0000000000007918 */ /* 0x000fc00000000000 */
        /* <DEDUP_REMOVED lines=11> */
.L_x_1:


//--------------------- .nv.shared.triton_poi_fused_max_pool2d_with_indices_4 --------------------------
	.section	.nv.shared.triton_poi_fused_max_pool2d_with_indices_4,"aw",@nobits
	.sectionflags	@""
	.align	16
	.zero		1024


//--------------------- .nv.constant0.triton_poi_fused_max_pool2d_with_indices_4 --------------------------
	.section	.nv.constant0.triton_poi_fused_max_pool2d_with_indices_4,"a",@progbits
	.sectionflags	@""
	.align	4
.nv.constant0.triton_poi_fused_max_pool2d_with_indices_4:
	.zero		560
